//
// Generated by NVIDIA NVVM Compiler
//
// Compiler Build ID: CL-36424714
// Cuda compilation tools, release 13.0, V13.0.88
// Based on NVVM 20.0.0
//

.version 9.0
.target sm_100
.address_size 64

	// .globl	_Z14example_kernelIiEvPT_S1_m
// _ZZ14example_kernelIiEvPT_S1_mE12shared_state has been demoted
.extern .shared .align 16 .b8 s[];

.visible .entry _Z14example_kernelIiEvPT_S1_m(
	.param .u64 .ptr .align 1 _Z14example_kernelIiEvPT_S1_m_param_0,
	.param .u64 .ptr .align 1 _Z14example_kernelIiEvPT_S1_m_param_1,
	.param .u64 _Z14example_kernelIiEvPT_S1_m_param_2
)
{
	.local .align 16 .b8 	__local_depot0[16];
	.reg .b64 	%SP;
	.reg .b64 	%SPL;
	.reg .pred 	%p<33>;
	.reg .b16 	%rs<27>;
	.reg .b32 	%r<126>;
	.reg .b64 	%rd<103>;
	// demoted variable
	.shared .align 8 .b8 _ZZ14example_kernelIiEvPT_S1_mE12shared_state[40];
	mov.u64 	%SPL, __local_depot0;
	ld.param.u64 	%rd17, [_Z14example_kernelIiEvPT_S1_m_param_0];
	ld.param.u64 	%rd18, [_Z14example_kernelIiEvPT_S1_m_param_1];
	ld.param.u64 	%rd19, [_Z14example_kernelIiEvPT_S1_m_param_2];
	add.u64 	%rd1, %SPL, 0;
	mov.u32 	%r1, %ntid.x;
	mov.u32 	%r26, %ntid.y;
	mul.lo.s32 	%r27, %r1, %r26;
	mov.u32 	%r28, %ntid.z;
	mul.lo.s32 	%r2, %r27, %r28;
	shl.b32 	%r29, %r2, 1;
	mul.wide.u32 	%rd21, %r29, 4;
	mov.u32 	%r30, s;
	cvt.u64.u32 	%rd22, %r30;
	cvta.shared.u64 	%rd23, %rd22;
	add.s64 	%rd24, %rd23, %rd21;
	st.local.v2.u64 	[%rd1], {%rd23, %rd24};
	mov.u32 	%r3, %tid.x;
	mov.u32 	%r31, %tid.y;
	mov.u32 	%r32, %tid.z;
	mad.lo.s32 	%r33, %r32, %r26, %r31;
	mul.lo.s32 	%r4, %r33, %r1;
	or.b32  	%r34, %r4, %r3;
	setp.ne.s32 	%p2, %r34, 0;
	@%p2 bra 	$L__BB0_2;
	mov.u32 	%r37, _ZZ14example_kernelIiEvPT_S1_mE12shared_state;
	add.s32 	%r35, %r37, 8;
	// begin inline asm
	mbarrier.init.shared.b64 [%r35], %r2;
	// end inline asm
	// begin inline asm
	mbarrier.init.shared.b64 [%r37], %r2;
	// end inline asm
	add.s32 	%r39, %r37, 24;
	// begin inline asm
	mbarrier.init.shared.b64 [%r39], %r2;
	// end inline asm
	add.s32 	%r41, %r37, 16;
	// begin inline asm
	mbarrier.init.shared.b64 [%r41], %r2;
	// end inline asm
	cvt.u64.u32 	%rd26, %r37;
	cvta.shared.u64 	%rd27, %rd26;
	add.s64 	%rd25, %rd27, 32;
	// begin inline asm
	st.relaxed.cta.b32 [%rd25],%r2;
	// end inline asm
$L__BB0_2:
	barrier.sync 	0;
	mov.b32 	%r120, 0;
	// begin inline asm
	mov.u64 %rd28, %globaltimer;
	// end inline asm
	mov.u32 	%r48, _ZZ14example_kernelIiEvPT_S1_mE12shared_state;
	add.s32 	%r46, %r48, 8;
$L__BB0_3:
	mov.b32 	%r47, 1;
	// begin inline asm
	{
	.reg .pred p;
	mbarrier.try_wait.parity.shared.b64 p, [%r46], %r47;
	selp.b32 %r45, 1, 0, p;
	}
	// end inline asm
	setp.ne.s32 	%p3, %r45, 0;
	@%p3 bra 	$L__BB0_10;
	setp.gt.s32 	%p30, %r120, 15;
	@%p30 bra 	$L__BB0_6;
	add.s32 	%r120, %r120, 1;
	bra.uni 	$L__BB0_3;
$L__BB0_6:
	// begin inline asm
	mov.u64 %rd97, %globaltimer;
	// end inline asm
	sub.s64 	%rd3, %rd97, %rd28;
	setp.lt.s64 	%p31, %rd3, 4000000;
	@%p31 bra 	$L__BB0_8;
	mov.b32 	%r118, 1000000;
	// begin inline asm
	nanosleep.u32 %r118;
	// end inline asm
	bra.uni 	$L__BB0_3;
$L__BB0_8:
	setp.lt.s64 	%p32, %rd3, 40000;
	@%p32 bra 	$L__BB0_3;
	shr.s64 	%rd98, %rd3, 63;
	shr.u64 	%rd99, %rd98, 62;
	add.s64 	%rd100, %rd3, %rd99;
	shr.u64 	%rd101, %rd100, 2;
	cvt.u32.u64 	%r119, %rd101;
	// begin inline asm
	nanosleep.u32 %r119;
	// end inline asm
	bra.uni 	$L__BB0_3;
$L__BB0_10:
	shl.b32 	%r7, %r2, 2;
	add.s32 	%r49, %r4, %r3;
	shl.b32 	%r8, %r49, 2;
	setp.ge.u32 	%p4, %r8, %r7;
	cvt.u64.u32 	%rd29, %r8;
	cvta.to.global.u64 	%rd30, %rd17;
	add.s64 	%rd4, %rd30, %rd29;
	@%p4 bra 	$L__BB0_12;
	add.s32 	%r50, %r30, %r8;
	// begin inline asm
	cp.async.ca.shared.global [%r50], [%rd4], 4, 4;
	// end inline asm
$L__BB0_12:
	setp.ge.u32 	%p5, %r8, %r7;
	cvta.to.global.u64 	%rd33, %rd18;
	add.s64 	%rd5, %rd33, %rd29;
	@%p5 bra 	$L__BB0_14;
	add.s32 	%r55, %r30, %r7;
	add.s32 	%r52, %r55, %r8;
	// begin inline asm
	cp.async.ca.shared.global [%r52], [%rd5], 4, 4;
	// end inline asm
$L__BB0_14:
	// begin inline asm
	cp.async.mbarrier.arrive.shared.b64 [%r48];
	// end inline asm
	mov.b32 	%r58, 1;
	// begin inline asm
	mbarrier.arrive.shared::cta.b64                             %rd35,  [%r48], %r58;    // 2. 
	// end inline asm
	setp.lt.u64 	%p6, %rd19, 2;
	mov.b32 	%r123, 0;
	mov.u32 	%r124, %r123;
	@%p6 bra 	$L__BB0_44;
	mov.u32 	%r60, %ctaid.x;
	mad.lo.s32 	%r9, %r60, %r1, %r3;
	mov.b16 	%rs26, 5;
	mov.b16 	%rs25, 0;
	mov.b16 	%rs24, 1;
	mov.b64 	%rd102, 1;
	cvt.u64.u32 	%rd41, %r2;
$L__BB0_16:
	and.b16  	%rs11, %rs24, 255;
	mul.wide.u16 	%r62, %rs11, 16;
	cvt.u32.u16 	%r63, %rs26;
	// begin inline asm
	mov.u64 %rd37, %globaltimer;
	// end inline asm
	mov.u32 	%r64, _ZZ14example_kernelIiEvPT_S1_mE12shared_state;
	add.s32 	%r65, %r64, %r62;
	add.s32 	%r10, %r65, 8;
	and.b32  	%r11, %r63, 1;
	mov.b32 	%r121, 0;
$L__BB0_17:
	// begin inline asm
	{
	.reg .pred p;
	mbarrier.try_wait.parity.shared.b64 p, [%r10], %r11;
	selp.b32 %r66, 1, 0, p;
	}
	// end inline asm
	setp.ne.s32 	%p7, %r66, 0;
	@%p7 bra 	$L__BB0_24;
	setp.gt.s32 	%p27, %r121, 15;
	@%p27 bra 	$L__BB0_20;
	add.s32 	%r121, %r121, 1;
	bra.uni 	$L__BB0_17;
$L__BB0_20:
	// begin inline asm
	mov.u64 %rd92, %globaltimer;
	// end inline asm
	sub.s64 	%rd8, %rd92, %rd37;
	setp.lt.s64 	%p28, %rd8, 4000000;
	@%p28 bra 	$L__BB0_22;
	mov.b32 	%r116, 1000000;
	// begin inline asm
	nanosleep.u32 %r116;
	// end inline asm
	bra.uni 	$L__BB0_17;
$L__BB0_22:
	setp.lt.s64 	%p29, %rd8, 40000;
	@%p29 bra 	$L__BB0_17;
	shr.s64 	%rd93, %rd8, 63;
	shr.u64 	%rd94, %rd93, 62;
	add.s64 	%rd95, %rd8, %rd94;
	shr.u64 	%rd96, %rd95, 2;
	cvt.u32.u64 	%r117, %rd96;
	// begin inline asm
	nanosleep.u32 %r117;
	// end inline asm
	bra.uni 	$L__BB0_17;
$L__BB0_24:
	and.b64  	%rd9, %rd102, 1;
	shl.b64 	%rd38, %rd102, 3;
	and.b64  	%rd39, %rd38, 8;
	add.s64 	%rd40, %rd1, %rd39;
	ld.local.u64 	%rd10, [%rd40];
	mul.lo.s64 	%rd11, %rd102, %rd41;
	isspacep.shared	%p1, %rd10;
	not.pred 	%p8, %p1;
	@%p8 bra 	$L__BB0_27;
	setp.ge.u32 	%p10, %r8, %r7;
	@%p10 bra 	$L__BB0_29;
	cvta.to.shared.u64 	%rd47, %rd10;
	cvt.u32.u64 	%r71, %rd47;
	add.s32 	%r70, %r71, %r8;
	shl.b64 	%rd48, %rd11, 2;
	add.s64 	%rd46, %rd4, %rd48;
	// begin inline asm
	cp.async.ca.shared.global [%r70], [%rd46], 4, 4;
	// end inline asm
	bra.uni 	$L__BB0_29;
$L__BB0_27:
	setp.ge.u32 	%p9, %r8, %r7;
	@%p9 bra 	$L__BB0_29;
	cvt.u64.u32 	%rd42, %r8;
	shl.b64 	%rd43, %rd11, 2;
	add.s64 	%rd44, %rd4, %rd43;
	ld.global.u32 	%r69, [%rd44];
	add.s64 	%rd45, %rd10, %rd42;
	st.u32 	[%rd45], %r69;
$L__BB0_29:
	@%p8 bra 	$L__BB0_32;
	setp.ge.u32 	%p13, %r8, %r7;
	@%p13 bra 	$L__BB0_34;
	cvta.to.shared.u64 	%rd56, %rd10;
	cvt.u32.u64 	%r74, %rd56;
	shl.b32 	%r75, %r2, 2;
	add.s32 	%r76, %r74, %r75;
	add.s32 	%r73, %r76, %r8;
	shl.b64 	%rd57, %rd11, 2;
	add.s64 	%rd55, %rd5, %rd57;
	// begin inline asm
	cp.async.ca.shared.global [%r73], [%rd55], 4, 4;
	// end inline asm
	bra.uni 	$L__BB0_34;
$L__BB0_32:
	setp.ge.u32 	%p12, %r8, %r7;
	@%p12 bra 	$L__BB0_34;
	cvt.u64.u32 	%rd49, %r8;
	shl.b64 	%rd50, %rd11, 2;
	add.s64 	%rd51, %rd5, %rd50;
	ld.global.u32 	%r72, [%rd51];
	mul.wide.u32 	%rd52, %r2, 4;
	add.s64 	%rd53, %rd10, %rd52;
	add.s64 	%rd54, %rd53, %rd49;
	st.u32 	[%rd54], %r72;
$L__BB0_34:
	add.s32 	%r78, %r10, -8;
	// begin inline asm
	cp.async.mbarrier.arrive.shared.b64 [%r78];
	// end inline asm
	mov.b32 	%r79, 1;
	// begin inline asm
	mbarrier.arrive.shared::cta.b64                             %rd58,  [%r78], %r79;    // 2. 
	// end inline asm
	add.s16 	%rs4, %rs24, 1;
	and.b16  	%rs12, %rs25, 255;
	mul.wide.u16 	%r81, %rs12, 16;
	shr.u16 	%rs13, %rs26, 1;
	and.b16  	%rs14, %rs13, 1;
	// begin inline asm
	mov.u64 %rd59, %globaltimer;
	// end inline asm
	mov.u32 	%r82, _ZZ14example_kernelIiEvPT_S1_mE12shared_state;
	add.s32 	%r14, %r82, %r81;
	cvt.u32.u16 	%r15, %rs14;
	mov.b32 	%r122, 0;
$L__BB0_35:
	// begin inline asm
	{
	.reg .pred p;
	mbarrier.try_wait.parity.shared.b64 p, [%r14], %r15;
	selp.b32 %r83, 1, 0, p;
	}
	// end inline asm
	setp.ne.s32 	%p14, %r83, 0;
	@%p14 bra 	$L__BB0_42;
	setp.gt.s32 	%p24, %r122, 15;
	@%p24 bra 	$L__BB0_38;
	add.s32 	%r122, %r122, 1;
	bra.uni 	$L__BB0_35;
$L__BB0_38:
	// begin inline asm
	mov.u64 %rd87, %globaltimer;
	// end inline asm
	sub.s64 	%rd13, %rd87, %rd59;
	setp.lt.s64 	%p25, %rd13, 4000000;
	@%p25 bra 	$L__BB0_40;
	mov.b32 	%r114, 1000000;
	// begin inline asm
	nanosleep.u32 %r114;
	// end inline asm
	bra.uni 	$L__BB0_35;
$L__BB0_40:
	setp.lt.s64 	%p26, %rd13, 40000;
	@%p26 bra 	$L__BB0_35;
	shr.s64 	%rd88, %rd13, 63;
	shr.u64 	%rd89, %rd88, 62;
	add.s64 	%rd90, %rd13, %rd89;
	shr.u64 	%rd91, %rd90, 2;
	cvt.u32.u64 	%r115, %rd91;
	// begin inline asm
	nanosleep.u32 %r115;
	// end inline asm
	bra.uni 	$L__BB0_35;
$L__BB0_42:
	and.b16  	%rs15, %rs4, 255;
	setp.eq.s16 	%p15, %rs15, 2;
	selp.u16 	%rs16, 1, 0, %p15;
	xor.b16  	%rs17, %rs26, %rs16;
	shl.b64 	%rd61, %rd9, 3;
	xor.b64  	%rd62, %rd61, 8;
	add.s64 	%rd63, %rd1, %rd62;
	ld.local.u64 	%rd64, [%rd63];
	mul.wide.s32 	%rd65, %r9, 4;
	add.s64 	%rd66, %rd64, %rd65;
	mov.b32 	%r88, 0;
	st.u32 	[%rd66], %r88;
	add.s32 	%r86, %r14, 8;
	mov.b32 	%r87, 1;
	// begin inline asm
	mbarrier.arrive.shared::cta.b64                             %rd60,  [%r86], %r87;    // 2. 
	// end inline asm
	add.s16 	%rs18, %rs25, 1;
	and.b16  	%rs19, %rs18, 255;
	setp.eq.s16 	%p16, %rs19, 2;
	xor.b16  	%rs20, %rs17, 2;
	selp.b16 	%rs26, %rs20, %rs17, %p16;
	selp.b16 	%rs25, 0, %rs18, %p16;
	add.s64 	%rd102, %rd102, 1;
	setp.ne.s64 	%p17, %rd102, %rd19;
	selp.b16 	%rs24, 0, %rs4, %p15;
	@%p17 bra 	$L__BB0_16;
	and.b16  	%rs21, %rs25, 255;
	mul.wide.u16 	%r124, %rs21, 16;
	shr.u16 	%rs22, %rs26, 1;
	and.b16  	%rs23, %rs22, 1;
	cvt.u32.u16 	%r123, %rs23;
$L__BB0_44:
	// begin inline asm
	mov.u64 %rd67, %globaltimer;
	// end inline asm
	mov.u32 	%r90, _ZZ14example_kernelIiEvPT_S1_mE12shared_state;
	add.s32 	%r22, %r90, %r124;
	mov.b32 	%r125, 0;
$L__BB0_45:
	// begin inline asm
	{
	.reg .pred p;
	mbarrier.try_wait.parity.shared.b64 p, [%r22], %r123;
	selp.b32 %r91, 1, 0, p;
	}
	// end inline asm
	setp.ne.s32 	%p18, %r91, 0;
	@%p18 bra 	$L__BB0_52;
	setp.gt.s32 	%p21, %r125, 15;
	@%p21 bra 	$L__BB0_48;
	add.s32 	%r125, %r125, 1;
	bra.uni 	$L__BB0_45;
$L__BB0_48:
	// begin inline asm
	mov.u64 %rd82, %globaltimer;
	// end inline asm
	sub.s64 	%rd16, %rd82, %rd67;
	setp.lt.s64 	%p22, %rd16, 4000000;
	@%p22 bra 	$L__BB0_50;
	mov.b32 	%r112, 1000000;
	// begin inline asm
	nanosleep.u32 %r112;
	// end inline asm
	bra.uni 	$L__BB0_45;
$L__BB0_50:
	setp.lt.s64 	%p23, %rd16, 40000;
	@%p23 bra 	$L__BB0_45;
	shr.s64 	%rd83, %rd16, 63;
	shr.u64 	%rd84, %rd83, 62;
	add.s64 	%rd85, %rd16, %rd84;
	shr.u64 	%rd86, %rd85, 2;
	cvt.u32.u64 	%r113, %rd86;
	// begin inline asm
	nanosleep.u32 %r113;
	// end inline asm
	bra.uni 	$L__BB0_45;
$L__BB0_52:
	shl.b64 	%rd69, %rd19, 3;
	not.b64 	%rd70, %rd69;
	and.b64  	%rd71, %rd70, 8;
	add.s64 	%rd72, %rd1, %rd71;
	ld.local.u64 	%rd73, [%rd72];
	mov.u32 	%r98, %ctaid.x;
	mad.lo.s32 	%r99, %r98, %r1, %r3;
	mul.wide.s32 	%rd74, %r99, 4;
	add.s64 	%rd75, %rd73, %rd74;
	mov.b32 	%r100, 0;
	st.u32 	[%rd75], %r100;
	add.s32 	%r94, %r22, 8;
	mov.b32 	%r95, 1;
	// begin inline asm
	mbarrier.arrive.shared::cta.b64                             %rd68,  [%r94], %r95;    // 2. 
	// end inline asm
	// begin inline asm
	activemask.b32 %r96;
	// end inline asm
	cvt.u64.u32 	%rd76, %r90;
	cvta.shared.u64 	%rd77, %rd76;
	add.s64 	%rd78, %rd77, 32;
	match.any.sync.b64 	%r25, %rd78, %r96;
	brev.b32 	%r102, %r25;
	bfind.shiftamt.u32 	%r103, %r102;
	// begin inline asm
	mov.u32 %r97, %laneid;
	// end inline asm
	setp.ne.s32 	%p19, %r97, %r103;
	@%p19 bra 	$L__BB0_55;
	popc.b32 	%r106, %r25;
	neg.s32 	%r105, %r106;
	// begin inline asm
	fence.sc.cta;
	// end inline asm
	cvta.shared.u64 	%rd81, %rd76;
	add.s64 	%rd79, %rd81, 32;
	// begin inline asm
	atom.add.acquire.cta.u32 %r104,[%rd79],%r105;
	// end inline asm
	setp.ne.s32 	%p20, %r104, %r106;
	@%p20 bra 	$L__BB0_55;
	// begin inline asm
	mbarrier.inval.shared.b64 [%r90];
	// end inline asm
	add.s32 	%r109, %r90, 8;
	// begin inline asm
	mbarrier.inval.shared.b64 [%r109];
	// end inline asm
	add.s32 	%r110, %r90, 16;
	// begin inline asm
	mbarrier.inval.shared.b64 [%r110];
	// end inline asm
	add.s32 	%r111, %r90, 24;
	// begin inline asm
	mbarrier.inval.shared.b64 [%r111];
	// end inline asm
$L__BB0_55:
	ret;

}


// ===== COMPILED SASS (sm_100) =====

	.target	sm_100

	.elftype	@"ET_EXEC"


//--------------------- .note.nv.tkinfo           --------------------------
	.section	.note.nv.tkinfo,"",@"SHT_NOTE"
	.sectionflags	@"SHF_NOTE_NV_TKINFO"
	.tkinfo
        /*0018*/ 	.word	0x00000002
        /*0030*/ 	.string	""
        /*0030*/ 	.string	"ptxas"
        /*0030*/ 	.string	"Cuda compilation tools, release 13.0, V13.0.88"
        /*0030*/ 	.string	"Build cuda_13.0.r13.0/compiler.36424714_0"
        /*0030*/ 	.string	"-arch sm_100 -m 64 "



//--------------------- .note.nv.cuinfo           --------------------------
	.section	.note.nv.cuinfo,"",@"SHT_NOTE"
	.sectionflags	@"SHF_NOTE_NV_CUINFO"
        /*0018*/ 	.short	0x0002
        /*001a*/ 	.short	0x0064
        /*001c*/ 	.short	0x0082
	.zero		2


//--------------------- .nv.info                  --------------------------
	.section	.nv.info,"",@"SHT_CUDA_INFO"
	.align	4


	//----- nvinfo : EIATTR_REGCOUNT
	.align		4
        /*0000*/ 	.byte	0x04, 0x2f
        /*0002*/ 	.short	(.L_1 - .L_0)
	.align		4
.L_0:
        /*0004*/ 	.word	index@(_Z14example_kernelIiEvPT_S1_m)
        /*0008*/ 	.word	0x0000001c


	//----- nvinfo : EIATTR_FRAME_SIZE
	.align		4
.L_1:
        /*000c*/ 	.byte	0x04, 0x11
        /*000e*/ 	.short	(.L_3 - .L_2)
	.align		4
.L_2:
        /*0010*/ 	.word	index@(_Z14example_kernelIiEvPT_S1_m)
        /*0014*/ 	.word	0x00000010


	//----- nvinfo : EIATTR_MIN_STACK_SIZE
	.align		4
.L_3:
        /*0018*/ 	.byte	0x04, 0x12
        /*001a*/ 	.short	(.L_5 - .L_4)
	.align		4
.L_4:
        /*001c*/ 	.word	index@(_Z14example_kernelIiEvPT_S1_m)
        /*0020*/ 	.word	0x00000010
.L_5:


//--------------------- .nv.compat                --------------------------
	.section	.nv.compat,"",@"SHT_CUDA_COMPAT_INFO"
	.align	4
        /*0000*/ 	.byte	0x02, 0x09, 0x00, 0x00, 0x02, 0x02, 0x01, 0x00, 0x02, 0x05, 0x05, 0x00, 0x03, 0x07, 0x01, 0x01
        /*0010*/ 	.byte	0x02, 0x03, 0x00, 0x00, 0x02, 0x06, 0x01, 0x00, 0x04, 0x0b, 0x08, 0x00, 0x09, 0x00, 0x00, 0x00
        /*0020*/ 	.byte	0x00, 0x00, 0x00, 0x00


//--------------------- .nv.info._Z14example_kernelIiEvPT_S1_m --------------------------
	.section	.nv.info._Z14example_kernelIiEvPT_S1_m,"",@"SHT_CUDA_INFO"
	.sectionflags	@""
	.align	4


	//----- nvinfo : EIATTR_CUDA_API_VERSION
	.align		4
        /*0000*/ 	.byte	0x04, 0x37
        /*0002*/ 	.short	(.L_7 - .L_6)
.L_6:
        /*0004*/ 	.word	0x00000082


	//----- nvinfo : EIATTR_KPARAM_INFO
	.align		4
.L_7:
        /*0008*/ 	.byte	0x04, 0x17
        /*000a*/ 	.short	(.L_9 - .L_8)
.L_8:
        /*000c*/ 	.word	0x00000000
        /*0010*/ 	.short	0x0002
        /*0012*/ 	.short	0x0010
        /*0014*/ 	.byte	0x00, 0xf0, 0x21, 0x00


	//----- nvinfo : EIATTR_KPARAM_INFO
	.align		4
.L_9:
        /*0018*/ 	.byte	0x04, 0x17
        /*001a*/ 	.short	(.L_11 - .L_10)
.L_10:
        /*001c*/ 	.word	0x00000000
        /*0020*/ 	.short	0x0001
        /*0022*/ 	.short	0x0008
        /*0024*/ 	.byte	0x00, 0xf5, 0x21, 0x00


	//----- nvinfo : EIATTR_KPARAM_INFO
	.align		4
.L_11:
        /*0028*/ 	.byte	0x04, 0x17
        /*002a*/ 	.short	(.L_13 - .L_12)
.L_12:
        /*002c*/ 	.word	0x00000000
        /*0030*/ 	.short	0x0000
        /*0032*/ 	.short	0x0000
        /*0034*/ 	.byte	0x00, 0xf5, 0x21, 0x00


	//----- nvinfo : EIATTR_SPARSE_MMA_MASK
	.align		4
.L_13:
        /*0038*/ 	.byte	0x03, 0x50
        /*003a*/ 	.short	0x0000


	//----- nvinfo : EIATTR_MAXREG_COUNT
	.align		4
        /*003c*/ 	.byte	0x03, 0x1b
        /*003e*/ 	.short	0x00ff


	//----- nvinfo : EIATTR_NUM_BARRIERS
	.align		4
        /*0040*/ 	.byte	0x02, 0x4c
        /*0042*/ 	.byte	0x01
	.zero		1


	//----- nvinfo : EIATTR_MERCURY_ISA_VERSION
	.align		4
        /*0044*/ 	.byte	0x03, 0x5f
        /*0046*/ 	.short	0x0101


	//----- nvinfo : EIATTR_INT_WARP_WIDE_INSTR_OFFSETS
	.align		4
        /*0048*/ 	.byte	0x04, 0x31
        /*004a*/ 	.short	(.L_15 - .L_14)


	//   ....[0]....
.L_14:
        /*004c*/ 	.word	0x000001d0


	//   ....[1]....
        /*0050*/ 	.word	0x000001e0


	//   ....[2]....
        /*0054*/ 	.word	0x000001f0


	//   ....[3]....
        /*0058*/ 	.word	0x00000200


	//----- nvinfo : EIATTR_COOP_GROUP_MASK_REGIDS
	.align		4
.L_15:
        /*005c*/ 	.byte	0x04, 0x29
        /*005e*/ 	.short	(.L_17 - .L_16)


	//   ....[0]....
.L_16:
        /*0060*/ 	.word	0xffffffff


	//   ....[1]....
        /*0064*/ 	.word	0x05000007


	//----- nvinfo : EIATTR_COOP_GROUP_INSTR_OFFSETS
	.align		4
.L_17:
        /*0068*/ 	.byte	0x04, 0x28
        /*006a*/ 	.short	(.L_19 - .L_18)


	//   ....[0]....
.L_18:
        /*006c*/ 	.word	0x000002b0


	//   ....[1]....
        /*0070*/ 	.word	0x000013a0


	//----- nvinfo : EIATTR_VRC_CTA_INIT_COUNT
	.align		4
.L_19:
        /*0074*/ 	.byte	0x02, 0x4a
	.zero		1
	.zero		1


	//----- nvinfo : EIATTR_MBARRIER_INSTR_OFFSETS
	.align		4
        /*0078*/ 	.byte	0x04, 0x39
        /*007a*/ 	.short	(.L_21 - .L_20)


	//   ....[0]....
.L_20:
        /*007c*/ 	.word	0x00000260
        /*0080*/ 	.word	0x000000ff
        /*0084*/ 	.word	0x00000008
        /*0088*/ 	.short	0x0100
        /*008a*/ 	.byte	0x06
	.zero		1


	//   ....[1]....
        /*008c*/ 	.word	0x00000270
        /*0090*/ 	.word	0x000000ff
        /*0094*/ 	.word	0x00000000
        /*0098*/ 	.short	0x0100
        /*009a*/ 	.byte	0x06
	.zero		1


	//   ....[2]....
        /*009c*/ 	.word	0x00000280
        /*00a0*/ 	.word	0x000000ff
        /*00a4*/ 	.word	0x00000018
        /*00a8*/ 	.short	0x0100
        /*00aa*/ 	.byte	0x06
	.zero		1


	//   ....[3]....
        /*00ac*/ 	.word	0x00000290
        /*00b0*/ 	.word	0x000000ff
        /*00b4*/ 	.word	0x00000010
        /*00b8*/ 	.short	0x0100
        /*00ba*/ 	.byte	0x06
	.zero		1


	//   ....[4]....
        /*00bc*/ 	.word	0x000002f0
        /*00c0*/ 	.word	0x000000ff
        /*00c4*/ 	.word	0x00000008
        /*00c8*/ 	.short	0x010a
        /*00ca*/ 	.byte	0x06
	.zero		1


	//   ....[5]....
        /*00cc*/ 	.word	0x00000480
        /*00d0*/ 	.word	0x000000ff
        /*00d4*/ 	.word	0x00000008
        /*00d8*/ 	.short	0x010a
        /*00da*/ 	.byte	0x06
	.zero		1


	//   ....[6]....
        /*00dc*/ 	.word	0x000005c0
        /*00e0*/ 	.word	0x000000ff
        /*00e4*/ 	.word	0x00000000
        /*00e8*/ 	.short	0x0107
        /*00ea*/ 	.byte	0x06
	.zero		1


	//   ....[7]....
        /*00ec*/ 	.word	0x00000600
        /*00f0*/ 	.word	0x000000ff
        /*00f4*/ 	.word	0x00000000
        /*00f8*/ 	.short	0x0101
        /*00fa*/ 	.byte	0x06
	.zero		1


	//   ....[8]....
        /*00fc*/ 	.word	0x00000760
        /*0100*/ 	.word	0x000000ff
        /*0104*/ 	.word	0x00000008
        /*0108*/ 	.short	0x010a
        /*010a*/ 	.byte	0x05
	.zero		1


	//   ....[9]....
        /*010c*/ 	.word	0x000008e0
        /*0110*/ 	.word	0x000000ff
        /*0114*/ 	.word	0x00000008
        /*0118*/ 	.short	0x010a
        /*011a*/ 	.byte	0x05
	.zero		1


	//   ....[10]....
        /*011c*/ 	.word	0x00000c50
        /*0120*/ 	.word	0x000000ff
        /*0124*/ 	.word	0x00000000
        /*0128*/ 	.short	0x0107
        /*012a*/ 	.byte	0x05
	.zero		1


	//   ....[11]....
        /*012c*/ 	.word	0x00000c90
        /*0130*/ 	.word	0x000000ff
        /*0134*/ 	.word	0x00000000
        /*0138*/ 	.short	0x0101
        /*013a*/ 	.byte	0x05
	.zero		1


	//   ....[12]....
        /*013c*/ 	.word	0x00000d50
        /*0140*/ 	.word	0x00000012
        /*0144*/ 	.word	0x00000000
        /*0148*/ 	.short	0x010a
        /*014a*/ 	.byte	0xff
	.zero		1


	//   ....[13]....
        /*014c*/ 	.word	0x00000ed0
        /*0150*/ 	.word	0x00000012
        /*0154*/ 	.word	0x00000000
        /*0158*/ 	.short	0x010a
        /*015a*/ 	.byte	0xff
	.zero		1


	//   ....[14]....
        /*015c*/ 	.word	0x00001040
        /*0160*/ 	.word	0x00000012
        /*0164*/ 	.word	0x00000008
        /*0168*/ 	.short	0x0101
        /*016a*/ 	.byte	0xff
	.zero		1


	//   ....[15]....
        /*016c*/ 	.word	0x00001110
        /*0170*/ 	.word	0x00000008
        /*0174*/ 	.word	0x00000000
        /*0178*/ 	.short	0x010a
        /*017a*/ 	.byte	0x05
	.zero		1


	//   ....[16]....
        /*017c*/ 	.word	0x00001290
        /*0180*/ 	.word	0x00000006
        /*0184*/ 	.word	0x00000000
        /*0188*/ 	.short	0x010a
        /*018a*/ 	.byte	0xff
	.zero		1


	//   ....[17]....
        /*018c*/ 	.word	0x00001410
        /*0190*/ 	.word	0x00000006
        /*0194*/ 	.word	0x00000008
        /*0198*/ 	.short	0x0101
        /*019a*/ 	.byte	0xff
	.zero		1


	//   ....[18]....
        /*019c*/ 	.word	0x00001500
        /*01a0*/ 	.word	0x000000ff
        /*01a4*/ 	.word	0x00000000
        /*01a8*/ 	.short	0x0108
        /*01aa*/ 	.byte	0x05
	.zero		1


	//   ....[19]....
        /*01ac*/ 	.word	0x00001510
        /*01b0*/ 	.word	0x000000ff
        /*01b4*/ 	.word	0x00000008
        /*01b8*/ 	.short	0x0108
        /*01ba*/ 	.byte	0x05
	.zero		1


	//   ....[20]....
        /*01bc*/ 	.word	0x00001520
        /*01c0*/ 	.word	0x000000ff
        /*01c4*/ 	.word	0x00000010
        /*01c8*/ 	.short	0x0108
        /*01ca*/ 	.byte	0x05
	.zero		1


	//   ....[21]....
        /*01cc*/ 	.word	0x00001530
        /*01d0*/ 	.word	0x000000ff
        /*01d4*/ 	.word	0x00000018
        /*01d8*/ 	.short	0x0108
        /*01da*/ 	.byte	0x05
	.zero		1


	//----- nvinfo : EIATTR_NUM_MBARRIERS
	.align		4
.L_21:
        /*01dc*/ 	.byte	0x03, 0x38
        /*01de*/ 	.short	0x0004


	//----- nvinfo : EIATTR_EXIT_INSTR_OFFSETS
	.align		4
        /*01e0*/ 	.byte	0x04, 0x1c
        /*01e2*/ 	.short	(.L_23 - .L_22)


	//   ....[0]....
.L_22:
        /*01e4*/ 	.word	0x00001420


	//   ....[1]....
        /*01e8*/ 	.word	0x000014f0


	//   ....[2]....
        /*01ec*/ 	.word	0x00001540


	//----- nvinfo : EIATTR_CRS_STACK_SIZE
	.align		4
.L_23:
        /*01f0*/ 	.byte	0x04, 0x1e
        /*01f2*/ 	.short	(.L_25 - .L_24)
.L_24:
        /*01f4*/ 	.word	0x00000000


	//----- nvinfo : EIATTR_CBANK_PARAM_SIZE
	.align		4
.L_25:
        /*01f8*/ 	.byte	0x03, 0x19
        /*01fa*/ 	.short	0x0018


	//----- nvinfo : EIATTR_PARAM_CBANK
	.align		4
        /*01fc*/ 	.byte	0x04, 0x0a
        /*01fe*/ 	.short	(.L_27 - .L_26)
	.align		4
.L_26:
        /*0200*/ 	.word	index@(.nv.constant0._Z14example_kernelIiEvPT_S1_m)
        /*0204*/ 	.short	0x0380
        /*0206*/ 	.short	0x0018


	//----- nvinfo : EIATTR_SW_WAR
	.align		4
.L_27:
        /*0208*/ 	.byte	0x04, 0x36
        /*020a*/ 	.short	(.L_29 - .L_28)
.L_28:
        /*020c*/ 	.word	0x00000008
.L_29:


//--------------------- .nv.callgraph             --------------------------
	.section	.nv.callgraph,"",@"SHT_CUDA_CALLGRAPH"
	.align	4
	.sectionentsize	8
	.align		4
        /*0000*/ 	.word	0x00000000
	.align		4
        /*0004*/ 	.word	0xffffffff
	.align		4
        /*0008*/ 	.word	0x00000000
	.align		4
        /*000c*/ 	.word	0xfffffffe
	.align		4
        /*0010*/ 	.word	0x00000000
	.align		4
        /*0014*/ 	.word	0xfffffffd
	.align		4
        /*0018*/ 	.word	0x00000000
	.align		4
        /*001c*/ 	.word	0xfffffffc


//--------------------- .text._Z14example_kernelIiEvPT_S1_m --------------------------
	.section	.text._Z14example_kernelIiEvPT_S1_m,"ax",@progbits
	.align	128
        .global         _Z14example_kernelIiEvPT_S1_m
        .type           _Z14example_kernelIiEvPT_S1_m,@function
        .size           _Z14example_kernelIiEvPT_S1_m,(.L_x_25 - _Z14example_kernelIiEvPT_S1_m)
        .other          _Z14example_kernelIiEvPT_S1_m,@"STO_CUDA_ENTRY STV_DEFAULT"
_Z14example_kernelIiEvPT_S1_m:
.text._Z14example_kernelIiEvPT_S1_m:
[----:B------:R-:W0:Y:S01]  /*0000*/  LDC R1, c[0x0][0x37c] ;  /* 0x0000df00ff017b82 */ /* 0x000e220000000800 */
[----:B------:R-:W1:Y:S07]  /*0010*/  S2R R2, SR_TID.Y ;  /* 0x0000000000027919 */ /* 0x000e6e0000002200 */
[----:B------:R-:W2:Y:S01]  /*0020*/  LDC R0, c[0x0][0x360] ;  /* 0x0000d800ff007b82 */ /* 0x000ea20000000800 */
[----:B------:R-:W-:Y:S01]  /*0030*/  MOV R4, 0x400 ;  /* 0x0000040000047802 */ /* 0x000fe20000000f00 */
[----:B------:R-:W3:Y:S01]  /*0040*/  LDCU.64 UR10, c[0x0][0x358] ;  /* 0x00006b00ff0a77ac */ /* 0x000ee20008000a00 */
[----:B------:R-:W1:Y:S01]  /*0050*/  S2R R5, SR_TID.Z ;  /* 0x0000000000057919 */ /* 0x000e620000002300 */
[----:B0-----:R-:W-:Y:S01]  /*0060*/  VIADD R1, R1, 0xfffffff0 ;  /* 0xfffffff001017836 */ /* 0x001fe20000000000 */
[C---:B------:R-:W-:Y:S01]  /*0070*/  R2UR UR6, R4.reuse ;  /* 0x00000000040672ca */ /* 0x040fe200000e0000 */
[----:B------:R-:W-:Y:S01]  /*0080*/  VIADD R14, R4, 0x30 ;  /* 0x00000030040e7836 */ /* 0x000fe20000000000 */
[----:B------:R-:W0:Y:S01]  /*0090*/  S2R R3, SR_TID.X ;  /* 0x0000000000037919 */ /* 0x000e220000002100 */
[----:B------:R-:W1:Y:S01]  /*00a0*/  LDC R9, c[0x0][0x364] ;  /* 0x0000d900ff097b82 */ /* 0x000e620000000800 */
[----:B------:R-:W4:Y:S01]  /*00b0*/  S2R R7, SR_CgaCtaId ;  /* 0x0000000000077919 */ /* 0x000f220000008800 */
[----:B------:R-:W5:Y:S06]  /*00c0*/  S2R R11, SR_SWINHI ;  /* 0x00000000000b7919 */ /* 0x000f6c0000002f00 */
[----:B------:R-:W3:Y:S08]  /*00d0*/  LDC R13, c[0x0][0x368] ;  /* 0x0000da00ff0d7b82 */ /* 0x000ef00000000800 */
[----:B------:R-:W5:Y:S01]  /*00e0*/  S2UR UR4, SR_CgaCtaId ;  /* 0x00000000000479c3 */ /* 0x000f620000008800 */
[----:B-1----:R-:W-:-:S02]  /*00f0*/  IMAD R5, R9, R5, R2 ;  /* 0x0000000509057224 */ /* 0x002fc400078e0202 */
[----:B--2---:R-:W-:Y:S02]  /*0100*/  IMAD R2, R0, R9, RZ ;  /* 0x0000000900027224 */ /* 0x004fe400078e02ff */
[----:B------:R-:W-:Y:S02]  /*0110*/  IMAD R10, R5, R0, RZ ;  /* 0x00000000050a7224 */ /* 0x000fe400078e02ff */
[----:B---3--:R-:W-:Y:S01]  /*0120*/  IMAD R2, R2, R13, RZ ;  /* 0x0000000d02027224 */ /* 0x008fe200078e02ff */
[----:B----4-:R-:W-:Y:S02]  /*0130*/  LEA R14, R7, R14, 0x18 ;  /* 0x0000000e070e7211 */ /* 0x010fe400078ec0ff */
[----:B0-----:R-:W-:Y:S01]  /*0140*/  LOP3.LUT P0, RZ, R10, R3, RZ, 0xfc, !PT ;  /* 0x000000030aff7212 */ /* 0x001fe2000780fcff */
[----:B------:R-:W-:Y:S01]  /*0150*/  IMAD.SHL.U32 R7, R2, 0x2, RZ ;  /* 0x0000000202077824 */ /* 0x000fe200078e00ff */
[----:B------:R-:W-:Y:S02]  /*0160*/  MOV R4, R14 ;  /* 0x0000000e00047202 */ /* 0x000fe40000000f00 */
[----:B-----5:R-:W-:Y:S01]  /*0170*/  MOV R5, R11 ;  /* 0x0000000b00057202 */ /* 0x020fe20000000f00 */
[----:B------:R-:W-:-:S02]  /*0180*/  ULEA UR6, UR4, UR6, 0x18 ;  /* 0x0000000604067291 */ /* 0x000fc4000f8ec0ff */
[----:B------:R-:W-:-:S04]  /*0190*/  IMAD.WIDE.U32 R6, R7, 0x4, R4 ;  /* 0x0000000407067825 */ /* 0x000fc800078e0004 */
[----:B------:R-:W-:Y:S01]  /*01a0*/  IMAD.U32 R8, RZ, RZ, UR6 ;  /* 0x00000006ff087e24 */ /* 0x000fe2000f8e00ff */
[----:B------:R0:W-:Y:S01]  /*01b0*/  STL.128 [R1], R4 ;  /* 0x0000000401007387 */ /* 0x0001e20000100c00 */
[----:B------:R-:W-:Y:S01]  /*01c0*/  @!P0 R2UR UR5, R2 ;  /* 0x00000000020582ca */ /* 0x000fe200000e0000 */
[----:B------:R-:W-:Y:S01]  /*01d0*/  VOTEU.ALL UP0, P0 ;  /* 0x0000000000ff7886 */ /* 0x000fe20000000000 */
[----:B------:R-:W-:Y:S01]  /*01e0*/  VOTEU.ALL UP1, P0 ;  /* 0x0000000000ff7886 */ /* 0x000fe20000020000 */
[----:B------:R-:W-:Y:S01]  /*01f0*/  VOTEU.ALL UP2, P0 ;  /* 0x0000000000ff7886 */ /* 0x000fe20000040000 */
[----:B------:R-:W-:Y:S01]  /*0200*/  VOTEU.ALL UP3, P0 ;  /* 0x0000000000ff7886 */ /* 0x000fe20000060000 */
[----:B------:R-:W-:Y:S02]  /*0210*/  @!P0 MOV R8, R8 ;  /* 0x0000000800088202 */ /* 0x000fe40000000f00 */
[----:B------:R-:W-:-:S06]  /*0220*/  @!P0 MOV R9, R11 ;  /* 0x0000000b00098202 */ /* 0x000fcc0000000f00 */
[----:B------:R-:W-:-:S04]  /*0230*/  UIADD3 UR4, UPT, UPT, -UR5, 0x100000, URZ ;  /* 0x0010000005047890 */ /* 0x000fc8000fffe1ff */
[----:B------:R-:W-:Y:S02]  /*0240*/  USHF.L.U32 UR5, UR4, 0xb, URZ ;  /* 0x0000000b04057899 */ /* 0x000fe400080006ff */
[----:B------:R-:W-:-:S12]  /*0250*/  USHF.L.U32 UR4, UR4, 0x1, URZ ;  /* 0x0000000104047899 */ /* 0x000fd800080006ff */
[----:B------:R1:W2:Y:S01]  /*0260*/  @!UP0 SYNCS.EXCH.64 URZ, [UR6+0x8], UR4 ;  /* 0x0000080406ff85b2 */ /* 0x0002a20008000100 */
[----:B------:R1:W2:Y:S01]  /*0270*/  @!UP1 SYNCS.EXCH.64 URZ, [UR6], UR4 ;  /* 0x0000000406ff95b2 */ /* 0x0002a20008000100 */
[----:B------:R1:W2:Y:S01]  /*0280*/  @!UP2 SYNCS.EXCH.64 URZ, [UR6+0x18], UR4 ;  /* 0x0000180406ffa5b2 */ /* 0x0002a20008000100 */
[----:B------:R1:W2:Y:S02]  /*0290*/  @!UP3 SYNCS.EXCH.64 URZ, [UR6+0x10], UR4 ;  /* 0x0000100406ffb5b2 */ /* 0x0002a40008000100 */
[----:B--2---:R1:W-:Y:S01]  /*02a0*/  @!P0 ST.E.STRONG.SM desc[UR10][R8.64+0x20], R2 ;  /* 0x0000200208008985 */ /* 0x0043e2000c10b90a */
[----:B------:R-:W-:Y:S01]  /*02b0*/  BAR.SYNC.DEFER_BLOCKING 0x0 ;  /* 0x0000000000007b1d */ /* 0x000fe20000010000 */
[----:B0-----:R-:W-:Y:S01]  /*02c0*/  CS2R R4, SR_GLOBALTIMERLO ;  /* 0x0000000000047805 */ /* 0x001fe20000015200 */
[----:B------:R-:W-:-:S05]  /*02d0*/  IMAD.MOV.U32 R6, RZ, RZ, 0x1 ;  /* 0x00000001ff067424 */ /* 0x000fca00078e00ff */
[----:B------:R-:W-:-:S04]  /*02e0*/  SHF.L.U32 R6, R6, 0x1f, RZ ;  /* 0x0000001f06067819 */ /* 0x000fc800000006ff */
[----:B------:R-:W0:Y:S02]  /*02f0*/  SYNCS.PHASECHK.TRANS64.TRYWAIT P0, [UR6+0x8], R6 ;  /* 0x00000806ff0075a7 */ /* 0x000e240008001106 */
[----:B01----:R-:W-:Y:S05]  /*0300*/  @P0 BRA `(.L_x_0) ;  /* 0x0000000000640947 */ /* 0x003fea0003800000 */
[----:B------:R-:W-:Y:S01]  /*0310*/  IMAD.MOV.U32 R8, RZ, RZ, 0x1 ;  /* 0x00000001ff087424 */ /* 0x000fe200078e00ff */
[----:B------:R-:W-:-:S04]  /*0320*/  UMOV UR4, URZ ;  /* 0x000000ff00047c82 */ /* 0x000fc80008000000 */
[----:B------:R-:W-:-:S07]  /*0330*/  SHF.L.U32 R8, R8, 0x1f, RZ ;  /* 0x0000001f08087819 */ /* 0x000fce00000006ff */
.L_x_3:
[----:B------:R-:W-:-:S11]  /*0340*/  UISETP.GT.AND UP0, UPT, UR4, 0xf, UPT ;  /* 0x0000000f0400788c */ /* 0x000fd6000bf04270 */
[----:B------:R-:W-:Y:S01]  /*0350*/  @!UP0 UIADD3 UR4, UPT, UPT, UR4, 0x1, URZ ;  /* 0x0000000104048890 */ /* 0x000fe2000fffe0ff */
[----:B------:R-:W-:Y:S11]  /*0360*/  BRA.U !UP0, `(.L_x_1) ;  /* 0x0000000108447547 */ /* 0x000ff6000b800000 */
[----:B------:R-:W-:-:S06]  /*0370*/  CS2R R6, SR_GLOBALTIMERLO ;  /* 0x0000000000067805 */ /* 0x000fcc0000015200 */
[----:B------:R-:W-:-:S05]  /*0380*/  IADD3 R9, P0, PT, -R4, R6, RZ ;  /* 0x0000000604097210 */ /* 0x000fca0007f1e1ff */
[----:B------:R-:W-:Y:S01]  /*0390*/  IMAD.X R7, R7, 0x1, ~R5, P0 ;  /* 0x0000000107077824 */ /* 0x000fe200000e0e05 */
[----:B------:R-:W-:-:S04]  /*03a0*/  ISETP.GE.U32.AND P0, PT, R9, 0x3d0900, PT ;  /* 0x003d09000900780c */ /* 0x000fc80003f06070 */
[----:B------:R-:W-:-:S13]  /*03b0*/  ISETP.GE.AND.EX P0, PT, R7, RZ, PT, P0 ;  /* 0x000000ff0700720c */ /* 0x000fda0003f06300 */
[----:B------:R-:W-:Y:S05]  /*03c0*/  @!P0 BRA `(.L_x_2) ;  /* 0x0000000000088947 */ /* 0x000fea0003800000 */
[----:B------:R-:W-:Y:S05]  /*03d0*/  NANOSLEEP 0xf4240 ;  /* 0x000f42400000795d */ /* 0x000fea0003800000 */
[----:B------:R-:W-:Y:S05]  /*03e0*/  BRA `(.L_x_1) ;  /* 0x0000000000247947 */ /* 0x000fea0003800000 */
.L_x_2:
[----:B------:R-:W-:-:S04]  /*03f0*/  ISETP.GE.U32.AND P0, PT, R9, 0x9c40, PT ;  /* 0x00009c400900780c */ /* 0x000fc80003f06070 */
[----:B------:R-:W-:-:S13]  /*0400*/  ISETP.GE.AND.EX P0, PT, R7, RZ, PT, P0 ;  /* 0x000000ff0700720c */ /* 0x000fda0003f06300 */
[----:B------:R-:W-:Y:S05]  /*0410*/  @!P0 BRA `(.L_x_1) ;  /* 0x0000000000188947 */ /* 0x000fea0003800000 */
[----:B------:R-:W-:-:S04]  /*0420*/  SHF.R.S32.HI R6, RZ, 0x1f, R7 ;  /* 0x0000001fff067819 */ /* 0x000fc80000011407 */
[----:B------:R-:W-:-:S05]  /*0430*/  LEA.HI R6, P0, R6, R9, RZ, 0x2 ;  /* 0x0000000906067211 */ /* 0x000fca00078110ff */
[----:B------:R-:W-:-:S05]  /*0440*/  IMAD.X R7, RZ, RZ, R7, P0 ;  /* 0x000000ffff077224 */ /* 0x000fca00000e0607 */
[----:B------:R-:W-:-:S04]  /*0450*/  SHF.R.U64 R6, R6, 0x2, R7 ;  /* 0x0000000206067819 */ /* 0x000fc80000001207 */
[----:B------:R-:W-:Y:S05]  /*0460*/  NANOSLEEP R6 ;  /* 0x000000060000735d */ /* 0x000fea0003800000 */
[----:B------:R-:W-:Y:S01]  /*0470*/  NOP ;  /* 0x0000000000007918 */ /* 0x000fe20000000000 */
.L_x_1:
[----:B------:R-:W0:Y:S02]  /*0480*/  SYNCS.PHASECHK.TRANS64.TRYWAIT P0, [UR6+0x8], R8 ;  /* 0x00000808ff0075a7 */ /* 0x000e240008001106 */
[----:B0-----:R-:W-:Y:S05]  /*0490*/  @!P0 BRA `(.L_x_3) ;  /* 0xfffffffc00a88947 */ /* 0x001fea000383ffff */
.L_x_0:
[----:B------:R-:W0:Y:S01]  /*04a0*/  LDCU.64 UR4, c[0x0][0x380] ;  /* 0x00007000ff0477ac */ /* 0x000e220008000a00 */
[----:B------:R-:W-:Y:S02]  /*04b0*/  IMAD.IADD R5, R10, 0x1, R3 ;  /* 0x000000010a057824 */ /* 0x000fe400078e0203 */
[----:B------:R-:W-:Y:S01]  /*04c0*/  IMAD.SHL.U32 R4, R2, 0x4, RZ ;  /* 0x0000000402047824 */ /* 0x000fe200078e00ff */
[----:B------:R-:W1:Y:S01]  /*04d0*/  LDCU.64 UR8, c[0x0][0x388] ;  /* 0x00007100ff0877ac */ /* 0x000e620008000a00 */
[----:B------:R-:W-:-:S05]  /*04e0*/  IMAD.SHL.U32 R5, R5, 0x4, RZ ;  /* 0x0000000405057824 */ /* 0x000fca00078e00ff */
[C---:B------:R-:W-:Y:S02]  /*04f0*/  ISETP.GE.U32.AND P0, PT, R5.reuse, R4, PT ;  /* 0x000000040500720c */ /* 0x040fe40003f06070 */
[C---:B0-----:R-:W-:Y:S02]  /*0500*/  IADD3 R10, P1, PT, R5.reuse, UR4, RZ ;  /* 0x00000004050a7c10 */ /* 0x041fe4000ff3e0ff */
[----:B-1----:R-:W-:-:S03]  /*0510*/  IADD3 R12, P2, PT, R5, UR8, RZ ;  /* 0x00000008050c7c10 */ /* 0x002fc6000ff5e0ff */
[----:B------:R-:W-:-:S06]  /*0520*/  IMAD.X R11, RZ, RZ, UR5, P1 ;  /* 0x00000005ff0b7e24 */ /* 0x000fcc00088e06ff */
[----:B------:R-:W-:Y:S01]  /*0530*/  @!P0 IADD3 R9, PT, PT, R5, R14, R4 ;  /* 0x0000000e05098210 */ /* 0x000fe20007ffe004 */
[----:B------:R-:W-:Y:S01]  /*0540*/  @!P0 IMAD.IADD R7, R14, 0x1, R5 ;  /* 0x000000010e078824 */ /* 0x000fe200078e0205 */
[----:B------:R-:W0:Y:S01]  /*0550*/  LDCU.64 UR4, c[0x0][0x390] ;  /* 0x00007200ff0477ac */ /* 0x000e220008000a00 */
[----:B------:R-:W-:-:S03]  /*0560*/  IMAD.X R13, RZ, RZ, UR9, P2 ;  /* 0x00000009ff0d7e24 */ /* 0x000fc600090e06ff */
[----:B------:R-:W-:Y:S01]  /*0570*/  @!PT LDS RZ, [RZ] ;  /* 0x00000000fffff984 */ /* 0x000fe20000000800 */
[----:B------:R-:W-:Y:S01]  /*0580*/  @!PT LDS RZ, [RZ] ;  /* 0x00000000fffff984 */ /* 0x000fe20000000800 */
[----:B------:R-:W-:Y:S01]  /*0590*/  @!PT LDS RZ, [RZ] ;  /* 0x00000000fffff984 */ /* 0x000fe20000000800 */
[----:B------:R1:W-:Y:S04]  /*05a0*/  @!P0 LDGSTS.E [R7], desc[UR10][R10.64] ;  /* 0x000000000a078fae */ /* 0x0003e8000b9a100a */
[----:B------:R2:W-:Y:S01]  /*05b0*/  @!P0 LDGSTS.E [R9], desc[UR10][R12.64] ;  /* 0x000000000c098fae */ /* 0x0005e2000b9a100a */
[----:B------:R-:W-:Y:S01]  /*05c0*/  NOP ;  /* 0x0000000000007918 */ /* 0x000fe20000000000 */
[----:B------:R-:W-:Y:S02]  /*05d0*/  SYNCS.ARRIVE.TRANS64.RED.A0T1 RZ, [UR6], RZ ;  /* 0x000000ffffff79a7 */ /* 0x000fe40008200406 */
[----:B------:R-:W-:Y:S01]  /*05e0*/  ARRIVES.LDGSTSBAR.64.TRANSCNT [UR6] ;  /* 0x00000000ff0079b0 */ /* 0x000fe20008002a06 */
[----:B------:R-:W-:Y:S01]  /*05f0*/  NOP ;  /* 0x0000000000007918 */ /* 0x000fe20000000000 */
[----:B------:R-:W-:Y:S01]  /*0600*/  SYNCS.ARRIVE.TRANS64.A1T0 RZ, [UR6], RZ ;  /* 0x000000ffffff79a7 */ /* 0x000fe20008100006 */
[----:B0-----:R-:W-:Y:S01]  /*0610*/  UISETP.GE.U32.AND UP0, UPT, UR4, 0x2, UPT ;  /* 0x000000020400788c */ /* 0x001fe2000bf06070 */
[----:B-1----:R-:W-:-:S02]  /*0620*/  IMAD.MOV.U32 R7, RZ, RZ, RZ ;  /* 0x000000ffff077224 */ /* 0x002fc400078e00ff */
[----:B------:R-:W-:Y:S01]  /*0630*/  IMAD.MOV.U32 R8, RZ, RZ, RZ ;  /* 0x000000ffff087224 */ /* 0x000fe200078e00ff */
[----:B------:R-:W-:-:S09]  /*0640*/  UISETP.GE.U32.AND.EX UP0, UPT, UR5, URZ, UPT, UP0 ;  /* 0x000000ff0500728c */ /* 0x000fd2000bf06100 */
[----:B--2---:R-:W-:Y:S05]  /*0650*/  BRA.U !UP0, `(.L_x_4) ;  /* 0x0000000908947547 */ /* 0x004fea000b800000 */
[----:B------:R-:W0:Y:S01]  /*0660*/  S2UR UR4, SR_CTAID.X ;  /* 0x00000000000479c3 */ /* 0x000e220000002500 */
[----:B------:R-:W-:Y:S01]  /*0670*/  IMAD.MOV.U32 R8, RZ, RZ, 0x5 ;  /* 0x00000005ff087424 */ /* 0x000fe200078e00ff */
[----:B------:R-:W-:Y:S01]  /*0680*/  PRMT R6, RZ, 0x7610, R6 ;  /* 0x00007610ff067816 */ /* 0x000fe20000000006 */
[----:B------:R-:W-:Y:S02]  /*0690*/  IMAD.MOV.U32 R22, RZ, RZ, 0x1 ;  /* 0x00000001ff167424 */ /* 0x000fe400078e00ff */
[----:B------:R-:W-:Y:S02]  /*06a0*/  IMAD.MOV.U32 R7, RZ, RZ, 0x1 ;  /* 0x00000001ff077424 */ /* 0x000fe400078e00ff */
[----:B------:R-:W-:Y:S02]  /*06b0*/  IMAD.MOV.U32 R9, RZ, RZ, RZ ;  /* 0x000000ffff097224 */ /* 0x000fe400078e00ff */
[----:B0-----:R-:W-:-:S07]  /*06c0*/  IMAD R23, R0, UR4, R3 ;  /* 0x0000000400177c24 */ /* 0x001fce000f8e0203 */
.L_x_19:
[----:B0-----:R-:W-:-:S04]  /*06d0*/  LOP3.LUT R14, R22, 0xff, RZ, 0xc0, !PT ;  /* 0x000000ff160e7812 */ /* 0x001fc800078ec0ff */
[----:B------:R-:W-:Y:S02]  /*06e0*/  R2UR UR4, R14 ;  /* 0x000000000e0472ca */ /* 0x000fe400000e0000 */
[----:B------:R-:W-:Y:S01]  /*06f0*/  CS2R R16, SR_GLOBALTIMERLO ;  /* 0x0000000000107805 */ /* 0x000fe20000015200 */
[----:B------:R-:W0:Y:S01]  /*0700*/  S2UR UR6, SR_CgaCtaId ;  /* 0x00000000000679c3 */ /* 0x000e220000008800 */
[----:B------:R-:W-:Y:S01]  /*0710*/  UMOV UR5, 0x400 ;  /* 0x0000040000057882 */ /* 0x000fe20000000000 */
[----:B------:R-:W-:-:S04]  /*0720*/  LOP3.LUT R14, R8, 0x1, RZ, 0xc0, !PT ;  /* 0x00000001080e7812 */ /* 0x000fc800078ec0ff */
[----:B------:R-:W-:Y:S01]  /*0730*/  SHF.L.U32 R15, R14, 0x1f, RZ ;  /* 0x0000001f0e0f7819 */ /* 0x000fe200000006ff */
[----:B0-----:R-:W-:-:S04]  /*0740*/  ULEA UR5, UR6, UR5, 0x18 ;  /* 0x0000000506057291 */ /* 0x001fc8000f8ec0ff */
[----:B------:R-:W-:-:S09]  /*0750*/  ULEA UR5, UR4, UR5, 0x4 ;  /* 0x0000000504057291 */ /* 0x000fd2000f8e20ff */
[----:B------:R-:W0:Y:S02]  /*0760*/  SYNCS.PHASECHK.TRANS64.TRYWAIT P0, [UR5+0x8], R15 ;  /* 0x0000080fff0075a7 */ /* 0x000e240008001105 */
[----:B0-----:R-:W-:Y:S05]  /*0770*/  @P0 BRA `(.L_x_5) ;  /* 0x0000000000600947 */ /* 0x001fea0003800000 */
[----:B------:R-:W-:Y:S01]  /*0780*/  SHF.L.U32 R18, R14, 0x1f, RZ ;  /* 0x0000001f0e127819 */ /* 0x000fe200000006ff */
[----:B------:R-:W-:-:S06]  /*0790*/  UMOV UR4, URZ ;  /* 0x000000ff00047c82 */ /* 0x000fcc0008000000 */
.L_x_8:
        /* <DEDUP_REMOVED lines=11> */
.L_x_7:
        /* <DEDUP_REMOVED lines=9> */
.L_x_6:
[----:B------:R-:W0:Y:S02]  /*08e0*/  SYNCS.PHASECHK.TRANS64.TRYWAIT P0, [UR5+0x8], R18 ;  /* 0x00000812ff0075a7 */ /* 0x000e240008001105 */
[----:B0-----:R-:W-:Y:S05]  /*08f0*/  @!P0 BRA `(.L_x_8) ;  /* 0xfffffffc00a88947 */ /* 0x001fea000383ffff */
.L_x_5:
[----:B------:R-:W-:-:S05]  /*0900*/  IMAD.SHL.U32 R14, R7, 0x8, RZ ;  /* 0x00000008070e7824 */ /* 0x000fca00078e00ff */
[----:B------:R-:W-:-:S05]  /*0910*/  LOP3.LUT R14, R14, 0x8, RZ, 0xc0, !PT ;  /* 0x000000080e0e7812 */ /* 0x000fca00078ec0ff */
[----:B------:R-:W-:-:S06]  /*0920*/  IMAD.IADD R14, R1, 0x1, R14 ;  /* 0x00000001010e7824 */ /* 0x000fcc00078e020e */
[----:B------:R-:W2:Y:S01]  /*0930*/  LDL.64 R14, [R14] ;  /* 0x000000000e0e7983 */ /* 0x000ea20000100a00 */
[-C--:B------:R-:W-:Y:S01]  /*0940*/  IMAD R25, R9, R2.reuse, RZ ;  /* 0x0000000209197224 */ /* 0x080fe200078e02ff */
[----:B------:R-:W-:Y:S01]  /*0950*/  BSSY.RECONVERGENT B0, `(.L_x_9) ;  /* 0x0000019000007945 */ /* 0x000fe20003800200 */
[C---:B------:R-:W-:Y:S01]  /*0960*/  IMAD.WIDE.U32 R16, R7.reuse, R2, RZ ;  /* 0x0000000207107225 */ /* 0x040fe200078e00ff */
[----:B------:R-:W-:-:S03]  /*0970*/  LOP3.LUT R24, R7, 0x1, RZ, 0xc0, !PT ;  /* 0x0000000107187812 */ /* 0x000fc600078ec0ff */
[----:B------:R-:W-:Y:S01]  /*0980*/  IMAD.IADD R25, R17, 0x1, R25 ;  /* 0x0000000111197824 */ /* 0x000fe200078e0219 */
[----:B--2---:R-:W0:Y:S02]  /*0990*/  QSPC.E.S P0, RZ, [R14] ;  /* 0x000000000eff73aa */ /* 0x004e240000000500 */
[----:B0-----:R-:W-:Y:S05]  /*09a0*/  @!P0 BRA `(.L_x_10) ;  /* 0x00000000002c8947 */ /* 0x001fea0003800000 */
[----:B------:R-:W-:-:S13]  /*09b0*/  ISETP.GE.U32.AND P1, PT, R5, R4, PT ;  /* 0x000000040500720c */ /* 0x000fda0003f26070 */
[----:B------:R-:W-:Y:S05]  /*09c0*/  @P1 BRA `(.L_x_11) ;  /* 0x0000000000441947 */ /* 0x000fea0003800000 */
[----:B------:R-:W-:Y:S02]  /*09d0*/  MOV R20, R14 ;  /* 0x0000000e00147202 */ /* 0x000fe40000000f00 */
[----:B------:R-:W-:-:S03]  /*09e0*/  LEA R18, P2, R16, R10, 0x2 ;  /* 0x0000000a10127211 */ /* 0x000fc600078410ff */
[----:B------:R-:W-:Y:S01]  /*09f0*/  IMAD.IADD R21, R5, 0x1, R20 ;  /* 0x0000000105157824 */ /* 0x000fe200078e0214 */
[----:B------:R-:W-:-:S05]  /*0a00*/  LEA.HI.X R19, R16, R11, R25, 0x2, P2 ;  /* 0x0000000b10137211 */ /* 0x000fca00010f1419 */
[----:B------:R-:W-:Y:S01]  /*0a10*/  @!PT LDS RZ, [RZ] ;  /* 0x00000000fffff984 */ /* 0x000fe20000000800 */
[----:B------:R-:W-:Y:S01]  /*0a20*/  @!PT LDS RZ, [RZ] ;  /* 0x00000000fffff984 */ /* 0x000fe20000000800 */
[----:B------:R-:W-:Y:S01]  /*0a30*/  @!PT LDS RZ, [RZ] ;  /* 0x00000000fffff984 */ /* 0x000fe20000000800 */
[----:B------:R0:W-:Y:S01]  /*0a40*/  LDGSTS.E [R21], desc[UR10][R18.64] ;  /* 0x0000000012157fae */ /* 0x0001e2000b9a100a */
[----:B------:R-:W-:Y:S05]  /*0a50*/  BRA `(.L_x_11) ;  /* 0x0000000000207947 */ /* 0x000fea0003800000 */
.L_x_10:
[----:B------:R-:W-:-:S13]  /*0a60*/  ISETP.GE.U32.AND P1, PT, R5, R4, PT ;  /* 0x000000040500720c */ /* 0x000fda0003f26070 */
[----:B------:R-:W-:Y:S05]  /*0a70*/  @P1 BRA `(.L_x_11) ;  /* 0x0000000000181947 */ /* 0x000fea0003800000 */
[----:B------:R-:W-:-:S04]  /*0a80*/  LEA R18, P2, R16, R10, 0x2 ;  /* 0x0000000a10127211 */ /* 0x000fc800078410ff */
[----:B------:R-:W-:-:S06]  /*0a90*/  LEA.HI.X R19, R16, R11, R25, 0x2, P2 ;  /* 0x0000000b10137211 */ /* 0x000fcc00010f1419 */
[----:B------:R-:W2:Y:S01]  /*0aa0*/  LDG.E R19, desc[UR10][R18.64] ;  /* 0x0000000a12137981 */ /* 0x000ea2000c1e1900 */
[----:B------:R-:W-:-:S05]  /*0ab0*/  IADD3 R20, P2, PT, R5, R14, RZ ;  /* 0x0000000e05147210 */ /* 0x000fca0007f5e0ff */
[----:B------:R-:W-:-:S05]  /*0ac0*/  IMAD.X R21, RZ, RZ, R15, P2 ;  /* 0x000000ffff157224 */ /* 0x000fca00010e060f */
[----:B--2---:R1:W-:Y:S03]  /*0ad0*/  ST.E desc[UR10][R20.64], R19 ;  /* 0x0000001314007985 */ /* 0x0043e6000c10190a */
.L_x_11:
[----:B------:R-:W-:Y:S05]  /*0ae0*/  BSYNC.RECONVERGENT B0 ;  /* 0x0000000000007941 */ /* 0x000fea0003800200 */
.L_x_9:
[----:B------:R-:W-:Y:S04]  /*0af0*/  BSSY.RECONVERGENT B0, `(.L_x_12) ;  /* 0x0000015000007945 */ /* 0x000fe80003800200 */
[----:B------:R-:W-:Y:S05]  /*0b00*/  @!P0 BRA `(.L_x_13) ;  /* 0x00000000002c8947 */ /* 0x000fea0003800000 */
[----:B------:R-:W-:Y:S05]  /*0b10*/  @P1 BRA `(.L_x_14) ;  /* 0x0000000000481947 */ /* 0x000fea0003800000 */
[----:B------:R-:W-:Y:S02]  /*0b20*/  MOV R15, R14 ;  /* 0x0000000e000f7202 */ /* 0x000fe40000000f00 */
[----:B------:R-:W-:-:S03]  /*0b30*/  LEA R14, P0, R16, R12, 0x2 ;  /* 0x0000000c100e7211 */ /* 0x000fc600078010ff */
[----:B0-----:R-:W-:Y:S01]  /*0b40*/  IMAD R18, R2, 0x4, R15 ;  /* 0x0000000402127824 */ /* 0x001fe200078e020f */
[----:B------:R-:W-:-:S03]  /*0b50*/  LEA.HI.X R15, R16, R13, R25, 0x2, P0 ;  /* 0x0000000d100f7211 */ /* 0x000fc600000f1419 */
[----:B------:R-:W-:-:S05]  /*0b60*/  IMAD.IADD R17, R5, 0x1, R18 ;  /* 0x0000000105117824 */ /* 0x000fca00078e0212 */
[----:B------:R-:W-:Y:S01]  /*0b70*/  @!PT LDS RZ, [RZ] ;  /* 0x00000000fffff984 */ /* 0x000fe20000000800 */
[----:B------:R-:W-:Y:S01]  /*0b80*/  @!PT LDS RZ, [RZ] ;  /* 0x00000000fffff984 */ /* 0x000fe20000000800 */
[----:B------:R-:W-:Y:S01]  /*0b90*/  @!PT LDS RZ, [RZ] ;  /* 0x00000000fffff984 */ /* 0x000fe20000000800 */
[----:B------:R3:W-:Y:S01]  /*0ba0*/  LDGSTS.E [R17], desc[UR10][R14.64] ;  /* 0x000000000e117fae */ /* 0x0007e2000b9a100a */
[----:B------:R-:W-:Y:S05]  /*0bb0*/  BRA `(.L_x_14) ;  /* 0x0000000000207947 */ /* 0x000fea0003800000 */
.L_x_13:
[----:B------:R-:W-:Y:S05]  /*0bc0*/  @P1 BRA `(.L_x_14) ;  /* 0x00000000001c1947 */ /* 0x000fea0003800000 */
[----:B0-----:R-:W-:-:S04]  /*0bd0*/  LEA R18, P0, R16, R12, 0x2 ;  /* 0x0000000c10127211 */ /* 0x001fc800078010ff */
[----:B-1----:R-:W-:-:S06]  /*0be0*/  LEA.HI.X R19, R16, R13, R25, 0x2, P0 ;  /* 0x0000000d10137211 */ /* 0x002fcc00000f1419 */
[----:B------:R-:W2:Y:S01]  /*0bf0*/  LDG.E R19, desc[UR10][R18.64] ;  /* 0x0000000a12137981 */ /* 0x000ea2000c1e1900 */
[----:B------:R-:W-:-:S03]  /*0c00*/  IMAD.WIDE.U32 R14, R2, 0x4, R14 ;  /* 0x00000004020e7825 */ /* 0x000fc600078e000e */
[----:B------:R-:W-:-:S05]  /*0c10*/  IADD3 R14, P0, PT, R5, R14, RZ ;  /* 0x0000000e050e7210 */ /* 0x000fca0007f1e0ff */
[----:B------:R-:W-:-:S05]  /*0c20*/  IMAD.X R15, RZ, RZ, R15, P0 ;  /* 0x000000ffff0f7224 */ /* 0x000fca00000e060f */
[----:B--2---:R2:W-:Y:S03]  /*0c30*/  ST.E desc[UR10][R14.64], R19 ;  /* 0x000000130e007985 */ /* 0x0045e6000c10190a */
.L_x_14:
[----:B------:R-:W-:Y:S05]  /*0c40*/  BSYNC.RECONVERGENT B0 ;  /* 0x0000000000007941 */ /* 0x000fea0003800200 */
.L_x_12:
[----:B------:R-:W-:Y:S01]  /*0c50*/  NOP ;  /* 0x0000000000007918 */ /* 0x000fe20000000000 */
[----:B------:R-:W-:Y:S01]  /*0c60*/  SYNCS.ARRIVE.TRANS64.RED.A0T1 RZ, [UR5], RZ ;  /* 0x000000ffffff79a7 */ /* 0x000fe20008200405 */
[----:B------:R-:W-:Y:S01]  /*0c70*/  ARRIVES.LDGSTSBAR.64.TRANSCNT [UR5] ;  /* 0x00000000ff0079b0 */ /* 0x000fe20008002a05 */
[----:B------:R-:W-:Y:S01]  /*0c80*/  NOP ;  /* 0x0000000000007918 */ /* 0x000fe20000000000 */
[----:B------:R-:W-:Y:S01]  /*0c90*/  SYNCS.ARRIVE.TRANS64.A1T0 RZ, [UR5], RZ ;  /* 0x000000ffffff79a7 */ /* 0x000fe20008100005 */
[----:B--23--:R-:W-:Y:S01]  /*0ca0*/  LOP3.LUT R14, R8, 0xffff, RZ, 0xc0, !PT ;  /* 0x0000ffff080e7812 */ /* 0x00cfe200078ec0ff */
[----:B------:R-:W-:Y:S01]  /*0cb0*/  VIADD R22, R22, 0x1 ;  /* 0x0000000116167836 */ /* 0x000fe20000000000 */
[----:B0-----:R-:W-:Y:S02]  /*0cc0*/  LOP3.LUT R18, R6, 0xff, RZ, 0xc0, !PT ;  /* 0x000000ff06127812 */ /* 0x001fe400078ec0ff */
[----:B------:R-:W-:-:S04]  /*0cd0*/  SHF.R.U32.HI R14, RZ, 0x1, R14 ;  /* 0x00000001ff0e7819 */ /* 0x000fc8000001160e */
[----:B------:R-:W-:Y:S02]  /*0ce0*/  LOP3.LUT R14, R14, 0x1, RZ, 0xc0, !PT ;  /* 0x000000010e0e7812 */ /* 0x000fe400078ec0ff */
[----:B------:R-:W-:Y:S01]  /*0cf0*/  CS2R R16, SR_GLOBALTIMERLO ;  /* 0x0000000000107805 */ /* 0x000fe20000015200 */
[----:B-1----:R-:W0:Y:S01]  /*0d00*/  S2R R20, SR_CgaCtaId ;  /* 0x0000000000147919 */ /* 0x002e220000008800 */
[----:B------:R-:W-:-:S04]  /*0d10*/  MOV R15, 0x400 ;  /* 0x00000400000f7802 */ /* 0x000fc80000000f00 */
[----:B0-----:R-:W-:Y:S02]  /*0d20*/  LEA R19, R20, R15, 0x18 ;  /* 0x0000000f14137211 */ /* 0x001fe400078ec0ff */
[----:B------:R-:W-:-:S03]  /*0d30*/  SHF.L.U32 R15, R14, 0x1f, RZ ;  /* 0x0000001f0e0f7819 */ /* 0x000fc600000006ff */
[----:B------:R-:W-:-:S04]  /*0d40*/  IMAD R18, R18, 0x10, R19 ;  /* 0x0000001012127824 */ /* 0x000fc800078e0213 */
[----:B------:R-:W0:Y:S02]  /*0d50*/  SYNCS.PHASECHK.TRANS64.TRYWAIT P0, [R18+URZ], R15 ;  /* 0x0000000f120075a7 */ /* 0x000e2400080011ff */
[----:B0-----:R-:W-:Y:S05]  /*0d60*/  @P0 BRA `(.L_x_15) ;  /* 0x0000000000600947 */ /* 0x001fea0003800000 */
[----:B------:R-:W-:Y:S01]  /*0d70*/  SHF.L.U32 R21, R14, 0x1f, RZ ;  /* 0x0000001f0e157819 */ /* 0x000fe200000006ff */
[----:B------:R-:W-:-:S06]  /*0d80*/  UMOV UR4, URZ ;  /* 0x000000ff00047c82 */ /* 0x000fcc0008000000 */
.L_x_18:
        /* <DEDUP_REMOVED lines=11> */
.L_x_17:
        /* <DEDUP_REMOVED lines=9> */
.L_x_16:
[----:B------:R-:W0:Y:S02]  /*0ed0*/  SYNCS.PHASECHK.TRANS64.TRYWAIT P0, [R18+URZ], R21 ;  /* 0x00000015120075a7 */ /* 0x000e2400080011ff */
[----:B0-----:R-:W-:Y:S05]  /*0ee0*/  @!P0 BRA `(.L_x_18) ;  /* 0xfffffffc00a88947 */ /* 0x001fea000383ffff */
.L_x_15:
[----:B------:R-:W-:Y:S01]  /*0ef0*/  IMAD.SHL.U32 R14, R24, 0x8, RZ ;  /* 0x00000008180e7824 */ /* 0x000fe200078e00ff */
[----:B------:R-:W0:Y:S04]  /*0f00*/  LDCU.64 UR4, c[0x0][0x390] ;  /* 0x00007200ff0477ac */ /* 0x000e280008000a00 */
[----:B------:R-:W-:-:S05]  /*0f10*/  LOP3.LUT R14, R14, 0x8, RZ, 0x3c, !PT ;  /* 0x000000080e0e7812 */ /* 0x000fca00078e3cff */
[----:B------:R-:W-:-:S05]  /*0f20*/  IMAD.IADD R17, R1, 0x1, R14 ;  /* 0x0000000101117824 */ /* 0x000fca00078e020e */
[----:B------:R1:W2:Y:S01]  /*0f30*/  LDL.64 R14, [R17] ;  /* 0x00000000110e7983 */ /* 0x0002a20000100a00 */
[----:B------:R-:W-:Y:S01]  /*0f40*/  VIADD R16, R6, 0x1 ;  /* 0x0000000106107836 */ /* 0x000fe20000000000 */
[----:B------:R-:W-:-:S04]  /*0f50*/  IADD3 R7, P0, PT, R7, 0x1, RZ ;  /* 0x0000000107077810 */ /* 0x000fc80007f1e0ff */
[----:B------:R-:W-:Y:S01]  /*0f60*/  LOP3.LUT R6, R16, 0xff, RZ, 0xc0, !PT ;  /* 0x000000ff10067812 */ /* 0x000fe200078ec0ff */
[----:B------:R-:W-:Y:S01]  /*0f70*/  IMAD.X R9, RZ, RZ, R9, P0 ;  /* 0x000000ffff097224 */ /* 0x000fe200000e0609 */
[----:B0-----:R-:W-:Y:S02]  /*0f80*/  ISETP.NE.U32.AND P0, PT, R7, UR4, PT ;  /* 0x0000000407007c0c */ /* 0x001fe4000bf05070 */
[----:B------:R-:W-:Y:S02]  /*0f90*/  ISETP.NE.AND P2, PT, R6, 0x2, PT ;  /* 0x000000020600780c */ /* 0x000fe40003f45270 */
[----:B------:R-:W-:Y:S02]  /*0fa0*/  LOP3.LUT R6, R22, 0xff, RZ, 0xc0, !PT ;  /* 0x000000ff16067812 */ /* 0x000fe400078ec0ff */
[----:B------:R-:W-:Y:S02]  /*0fb0*/  ISETP.NE.AND.EX P0, PT, R9, UR5, PT, P0 ;  /* 0x0000000509007c0c */ /* 0x000fe4000bf05300 */
[----:B------:R-:W-:-:S02]  /*0fc0*/  ISETP.NE.AND P1, PT, R6, 0x2, PT ;  /* 0x000000020600780c */ /* 0x000fc40003f25270 */
[----:B------:R-:W-:Y:S02]  /*0fd0*/  SEL R6, R16, RZ, P2 ;  /* 0x000000ff10067207 */ /* 0x000fe40001000000 */
[----:B-1----:R-:W-:Y:S02]  /*0fe0*/  SEL R17, RZ, 0x1, P1 ;  /* 0x00000001ff117807 */ /* 0x002fe40000800000 */
[----:B------:R-:W-:Y:S02]  /*0ff0*/  SEL R22, R22, RZ, P1 ;  /* 0x000000ff16167207 */ /* 0x000fe40000800000 */
[----:B------:R-:W-:-:S04]  /*1000*/  LOP3.LUT R8, R8, R17, RZ, 0x3c, !PT ;  /* 0x0000001108087212 */ /* 0x000fc800078e3cff */
[----:B------:R-:W-:Y:S01]  /*1010*/  @!P2 LOP3.LUT R8, R8, 0x2, RZ, 0x3c, !PT ;  /* 0x000000020808a812 */ /* 0x000fe200078e3cff */
[----:B--2---:R-:W-:-:S05]  /*1020*/  IMAD.WIDE R14, R23, 0x4, R14 ;  /* 0x00000004170e7825 */ /* 0x004fca00078e020e */
[----:B------:R0:W-:Y:S01]  /*1030*/  ST.E desc[UR10][R14.64], RZ ;  /* 0x000000ff0e007985 */ /* 0x0001e2000c10190a */
[----:B------:R0:W-:Y:S01]  /*1040*/  SYNCS.ARRIVE.TRANS64.A1T0 RZ, [R18+URZ+0x8], RZ ;  /* 0x000008ff12ff79a7 */ /* 0x0001e200081000ff */
[----:B------:R-:W-:Y:S05]  /*1050*/  @P0 BRA `(.L_x_19) ;  /* 0xfffffff4009c0947 */ /* 0x000fea000383ffff */
[----:B------:R-:W-:Y:S01]  /*1060*/  LOP3.LUT R7, R8, 0xffff, RZ, 0xc0, !PT ;  /* 0x0000ffff08077812 */ /* 0x000fe200078ec0ff */
[----:B------:R-:W-:-:S03]  /*1070*/  IMAD.SHL.U32 R6, R6, 0x10, RZ ;  /* 0x0000001006067824 */ /* 0x000fc600078e00ff */
[----:B------:R-:W-:Y:S02]  /*1080*/  SHF.R.U32.HI R7, RZ, 0x1, R7 ;  /* 0x00000001ff077819 */ /* 0x000fe40000011607 */
[----:B------:R-:W-:Y:S02]  /*1090*/  LOP3.LUT R8, R6, 0xff0, RZ, 0xe2, !PT ;  /* 0x00000ff006087812 */ /* 0x000fe400078ee2ff */
[----:B------:R-:W-:-:S07]  /*10a0*/  LOP3.LUT R7, R7, 0x1, RZ, 0xc0, !PT ;  /* 0x0000000107077812 */ /* 0x000fce00078ec0ff */
.L_x_4:
[----:B------:R-:W-:Y:S01]  /*10b0*/  CS2R R4, SR_GLOBALTIMERLO ;  /* 0x0000000000047805 */ /* 0x000fe20000015200 */
[----:B------:R-:W1:Y:S01]  /*10c0*/  S2UR UR5, SR_CgaCtaId ;  /* 0x00000000000579c3 */ /* 0x000e620000008800 */
[----:B------:R-:W-:Y:S01]  /*10d0*/  UMOV UR4, 0x400 ;  /* 0x0000040000047882 */ /* 0x000fe20000000000 */
[----:B------:R-:W-:Y:S01]  /*10e0*/  SHF.L.U32 R9, R7, 0x1f, RZ ;  /* 0x0000001f07097819 */ /* 0x000fe200000006ff */
[----:B-1----:R-:W-:-:S06]  /*10f0*/  ULEA UR5, UR5, UR4, 0x18 ;  /* 0x0000000405057291 */ /* 0x002fcc000f8ec0ff */
[----:B------:R-:W-:-:S03]  /*1100*/  VIADD R6, R8, UR5 ;  /* 0x0000000508067c36 */ /* 0x000fc60008000000 */
[----:B------:R-:W1:Y:S02]  /*1110*/  SYNCS.PHASECHK.TRANS64.TRYWAIT P0, [R8+UR5], R9 ;  /* 0x00000009080075a7 */ /* 0x000e640008001105 */
[----:B-1----:R-:W-:Y:S05]  /*1120*/  @P0 BRA `(.L_x_20) ;  /* 0x0000000000600947 */ /* 0x002fea0003800000 */
[----:B------:R-:W-:Y:S01]  /*1130*/  SHF.L.U32 R11, R7, 0x1f, RZ ;  /* 0x0000001f070b7819 */ /* 0x000fe200000006ff */
[----:B------:R-:W-:-:S06]  /*1140*/  UMOV UR4, URZ ;  /* 0x000000ff00047c82 */ /* 0x000fcc0008000000 */
.L_x_23:
        /* <DEDUP_REMOVED lines=11> */
.L_x_22:
        /* <DEDUP_REMOVED lines=9> */
.L_x_21:
[----:B------:R-:W1:Y:S02]  /*1290*/  SYNCS.PHASECHK.TRANS64.TRYWAIT P0, [R6+URZ], R11 ;  /* 0x0000000b060075a7 */ /* 0x000e6400080011ff */
[----:B-1----:R-:W-:Y:S05]  /*12a0*/  @!P0 BRA `(.L_x_23) ;  /* 0xfffffffc00a88947 */ /* 0x002fea000383ffff */
.L_x_20:
[----:B------:R-:W1:Y:S02]  /*12b0*/  LDC R2, c[0x0][0x390] ;  /* 0x0000e400ff027b82 */ /* 0x000e640000000800 */
[----:B-1----:R-:W-:-:S05]  /*12c0*/  IMAD.SHL.U32 R2, R2, 0x8, RZ ;  /* 0x0000000802027824 */ /* 0x002fca00078e00ff */
[----:B------:R-:W-:-:S05]  /*12d0*/  LOP3.LUT R2, R2, 0x8, RZ, 0xc, !PT ;  /* 0x0000000802027812 */ /* 0x000fca00078e0cff */
[----:B------:R-:W-:-:S06]  /*12e0*/  IMAD.IADD R4, R1, 0x1, R2 ;  /* 0x0000000101047824 */ /* 0x000fcc00078e0202 */
[----:B------:R-:W2:Y:S01]  /*12f0*/  LDL.64 R4, [R4] ;  /* 0x0000000004047983 */ /* 0x000ea20000100a00 */
[----:B------:R-:W1:Y:S01]  /*1300*/  S2UR UR8, SR_SWINHI ;  /* 0x00000000000879c3 */ /* 0x000e620000002f00 */
[----:B------:R-:W-:Y:S01]  /*1310*/  VOTE.ANY R7, PT, PT ;  /* 0x0000000000077806 */ /* 0x000fe200038e0100 */
[----:B------:R-:W3:Y:S01]  /*1320*/  S2R R11, SR_LANEID ;  /* 0x00000000000b7919 */ /* 0x000ee20000000000 */
[----:B------:R-:W-:Y:S01]  /*1330*/  UMOV UR6, UR5 ;  /* 0x0000000500067c82 */ /* 0x000fe20008000000 */
[----:B-1----:R-:W-:Y:S01]  /*1340*/  UMOV UR7, UR8 ;  /* 0x0000000800077c82 */ /* 0x002fe20008000000 */
[----:B------:R-:W-:-:S04]  /*1350*/  UIADD3 UR8, UP0, UPT, UR6, 0x20, URZ ;  /* 0x0000002006087890 */ /* 0x000fc8000ff1e0ff */
[----:B------:R-:W-:Y:S02]  /*1360*/  UIADD3.X UR9, UPT, UPT, URZ, UR7, URZ, UP0, !UPT ;  /* 0x00000007ff097290 */ /* 0x000fe400087fe4ff */
[----:B------:R-:W-:-:S04]  /*1370*/  IMAD.U32 R8, RZ, RZ, UR8 ;  /* 0x00000008ff087e24 */ /* 0x000fc8000f8e00ff */
[----:B------:R-:W-:Y:S01]  /*1380*/  IMAD.U32 R9, RZ, RZ, UR9 ;  /* 0x00000009ff097e24 */ /* 0x000fe2000f8e00ff */
[----:B------:R-:W1:Y:S08]  /*1390*/  S2UR UR8, SR_CTAID.X ;  /* 0x00000000000879c3 */ /* 0x000e700000002500 */
[----:B------:R-:W4:Y:S01]  /*13a0*/  MATCH.ANY.U64 R7, R8 ;  /* 0x00000000080773a1 */ /* 0x000f2200000e8200 */
[----:B-1----:R-:W-:Y:S01]  /*13b0*/  IMAD R3, R0, UR8, R3 ;  /* 0x0000000800037c24 */ /* 0x002fe2000f8e0203 */
[----:B----4-:R-:W1:Y:S08]  /*13c0*/  BREV R2, R7 ;  /* 0x0000000700027301 */ /* 0x010e700000000000 */
[----:B-1----:R-:W3:Y:S02]  /*13d0*/  FLO.U32.SH R2, R2 ;  /* 0x0000000200027300 */ /* 0x002ee400000e0400 */
[----:B---3--:R-:W-:Y:S01]  /*13e0*/  ISETP.NE.AND P0, PT, R11, R2, PT ;  /* 0x000000020b00720c */ /* 0x008fe20003f05270 */
[----:B--2---:R-:W-:-:S05]  /*13f0*/  IMAD.WIDE R4, R3, 0x4, R4 ;  /* 0x0000000403047825 */ /* 0x004fca00078e0204 */
[----:B------:R1:W-:Y:S01]  /*1400*/  ST.E desc[UR10][R4.64], RZ ;  /* 0x000000ff04007985 */ /* 0x0003e2000c10190a */
[----:B------:R1:W-:Y:S06]  /*1410*/  SYNCS.ARRIVE.TRANS64.A1T0 RZ, [R6+URZ+0x8], RZ ;  /* 0x000008ff06ff79a7 */ /* 0x0003ec00081000ff */
[----:B------:R-:W-:Y:S05]  /*1420*/  @P0 EXIT ;  /* 0x000000000000094d */ /* 0x000fea0003800000 */
[----:B------:R-:W1:Y:S01]  /*1430*/  POPC R7, R7 ;  /* 0x0000000700077309 */ /* 0x000e620000000000 */
[----:B------:R-:W-:Y:S02]  /*1440*/  IMAD.U32 R2, RZ, RZ, UR6 ;  /* 0x00000006ff027e24 */ /* 0x000fe4000f8e00ff */
[----:B------:R-:W-:Y:S02]  /*1450*/  IMAD.U32 R3, RZ, RZ, UR7 ;  /* 0x00000007ff037e24 */ /* 0x000fe4000f8e00ff */
[----:B-1----:R-:W-:Y:S01]  /*1460*/  IMAD.MOV R5, RZ, RZ, -R7 ;  /* 0x000000ffff057224 */ /* 0x002fe200078e0a07 */
[----:B------:R-:W-:Y:S01]  /*1470*/  @!PT LDS RZ, [RZ] ;  /* 0x00000000fffff984 */ /* 0x000fe20000000800 */
[----:B------:R-:W-:Y:S01]  /*1480*/  @!PT LDS RZ, [RZ] ;  /* 0x00000000fffff984 */ /* 0x000fe20000000800 */
[----:B------:R-:W-:Y:S01]  /*1490*/  @!PT LDS RZ, [RZ] ;  /* 0x00000000fffff984 */ /* 0x000fe20000000800 */
[----:B------:R-:W-:Y:S01]  /*14a0*/  @!PT LDS RZ, [RZ] ;  /* 0x00000000fffff984 */ /* 0x000fe20000000800 */
[----:B------:R1:W-:Y:S06]  /*14b0*/  MEMBAR.SC.CTA ;  /* 0x0000000000007992 */ /* 0x0003ec0000000000 */
[----:B-1----:R-:W2:Y:S02]  /*14c0*/  ATOM.E.ADD.STRONG.SM PT, R2, desc[UR10][R2.64+0x20], R5 ;  /* 0x800020050202798a */ /* 0x002ea400081eb10a */
[----:B--2---:R-:W-:Y:S01]  /*14d0*/  NOP ;  /* 0x0000000000007918 */ /* 0x004fe20000000000 */
[----:B------:R-:W-:-:S13]  /*14e0*/  ISETP.NE.AND P0, PT, R2, R7, PT ;  /* 0x000000070200720c */ /* 0x000fda0003f05270 */
[----:B------:R-:W-:Y:S05]  /*14f0*/  @P0 EXIT ;  /* 0x000000000000094d */ /* 0x000fea0003800000 */
[----:B------:R-:W1:Y:S02]  /*1500*/  SYNCS.CCTL.IV [UR5] ;  /* 0x00000000ff0079b1 */ /* 0x000e640008000005 */
[----:B-1----:R-:W1:Y:S02]  /*1510*/  SYNCS.CCTL.IV [UR5+0x8] ;  /* 0x00000800ff0079b1 */ /* 0x002e640008000005 */
[----:B-1----:R-:W1:Y:S02]  /*1520*/  SYNCS.CCTL.IV [UR5+0x10] ;  /* 0x00001000ff0079b1 */ /* 0x002e640008000005 */
[----:B-1----:R-:W-:Y:S01]  /*1530*/  SYNCS.CCTL.IV [UR5+0x18] ;  /* 0x00001800ff0079b1 */ /* 0x002fe20008000005 */
[----:B------:R-:W-:Y:S05]  /*1540*/  EXIT ;  /* 0x000000000000794d */ /* 0x000fea0003800000 */
.L_x_24:
[----:B------:R-:W-:-:S00]  /*1550*/  BRA `(.L_x_24) ;  /* 0xfffffffc00fc7947 */ /* 0x000fc0000383ffff */
[----:B------:R-:W-:-:S00]  /*1560*/  NOP ;  /* 0x0000000000007918 */ /* 0x000fc00000000000 */
        /* <DEDUP_REMOVED lines=9> */
.L_x_25:


//--------------------- .nv.shared._Z14example_kernelIiEvPT_S1_m --------------------------
	.section	.nv.shared._Z14example_kernelIiEvPT_S1_m,"aw",@nobits
	.sectionflags	@""
	.align	16
.nv.shared._Z14example_kernelIiEvPT_S1_m:
	.zero		1072


//--------------------- .nv.shared.reserved.0     --------------------------
	.section	.nv.shared.reserved.0,"aw",@nobits
	.weak		__nv_reservedSMEM_offset_0_alias
	.size		__nv_reservedSMEM_offset_0_alias, 0, 64
	.other		__nv_reservedSMEM_offset_0_alias,@"STO_CUDA_RESERVED_SHARED STV_DEFAULT"
__nv_reservedSMEM_offset_0_alias:
	.zero		0
	.zero		64


//--------------------- .nv.constant0._Z14example_kernelIiEvPT_S1_m --------------------------
	.section	.nv.constant0._Z14example_kernelIiEvPT_S1_m,"a",@progbits
	.sectionflags	@""
	.align	4
.nv.constant0._Z14example_kernelIiEvPT_S1_m:
	.zero		920


//--------------------- SYMBOLS --------------------------

	.type		.nv.reservedSmem.offset0,@object
	.size		.nv.reservedSmem.offset0,0x4
	.type		.nv.reservedSmem.cap,@object
	.size		.nv.reservedSmem.cap,0x4
